//
// Generated by NVIDIA NVVM Compiler
//
// Compiler Build ID: CL-36424714
// Cuda compilation tools, release 13.0, V13.0.88
// Based on NVVM 20.0.0
//

.version 9.0
.target sm_100
.address_size 64

	// .globl	_Z8addGPU2DPiS_S_ii

.visible .entry _Z8addGPU2DPiS_S_ii(
	.param .u64 .ptr .align 1 _Z8addGPU2DPiS_S_ii_param_0,
	.param .u64 .ptr .align 1 _Z8addGPU2DPiS_S_ii_param_1,
	.param .u64 .ptr .align 1 _Z8addGPU2DPiS_S_ii_param_2,
	.param .u32 _Z8addGPU2DPiS_S_ii_param_3,
	.param .u32 _Z8addGPU2DPiS_S_ii_param_4
)
{
	.reg .pred 	%p<4>;
	.reg .b32 	%r<17>;
	.reg .b64 	%rd<11>;

	ld.param.u64 	%rd1, [_Z8addGPU2DPiS_S_ii_param_0];
	ld.param.u64 	%rd2, [_Z8addGPU2DPiS_S_ii_param_1];
	ld.param.u64 	%rd3, [_Z8addGPU2DPiS_S_ii_param_2];
	ld.param.u32 	%r4, [_Z8addGPU2DPiS_S_ii_param_3];
	ld.param.u32 	%r3, [_Z8addGPU2DPiS_S_ii_param_4];
	mov.u32 	%r6, %tid.x;
	mov.u32 	%r7, %ctaid.x;
	mov.u32 	%r8, %ntid.x;
	mad.lo.s32 	%r1, %r7, %r8, %r6;
	mov.u32 	%r9, %tid.y;
	mov.u32 	%r10, %ctaid.y;
	mov.u32 	%r11, %ntid.y;
	mad.lo.s32 	%r12, %r10, %r11, %r9;
	setp.ge.s32 	%p1, %r1, %r3;
	setp.ge.s32 	%p2, %r12, %r4;
	or.pred  	%p3, %p1, %p2;
	@%p3 bra 	$L__BB0_2;
	cvta.to.global.u64 	%rd4, %rd1;
	cvta.to.global.u64 	%rd5, %rd2;
	cvta.to.global.u64 	%rd6, %rd3;
	mad.lo.s32 	%r13, %r3, %r12, %r1;
	mul.wide.s32 	%rd7, %r13, 4;
	add.s64 	%rd8, %rd4, %rd7;
	ld.global.u32 	%r14, [%rd8];
	add.s64 	%rd9, %rd5, %rd7;
	ld.global.u32 	%r15, [%rd9];
	add.s32 	%r16, %r15, %r14;
	add.s64 	%rd10, %rd6, %rd7;
	st.global.u32 	[%rd10], %r16;
$L__BB0_2:
	ret;

}


// ===== COMPILED SASS (sm_100) =====

	.target	sm_100

	.elftype	@"ET_EXEC"


//--------------------- .note.nv.tkinfo           --------------------------
	.section	.note.nv.tkinfo,"",@"SHT_NOTE"
	.sectionflags	@"SHF_NOTE_NV_TKINFO"
	.tkinfo
        /*0018*/ 	.word	0x00000002
        /*0030*/ 	.string	""
        /*0030*/ 	.string	"ptxas"
        /*0030*/ 	.string	"Cuda compilation tools, release 13.0, V13.0.88"
        /*0030*/ 	.string	"Build cuda_13.0.r13.0/compiler.36424714_0"
        /*0030*/ 	.string	"-arch sm_100 -m 64 "



//--------------------- .note.nv.cuinfo           --------------------------
	.section	.note.nv.cuinfo,"",@"SHT_NOTE"
	.sectionflags	@"SHF_NOTE_NV_CUINFO"
        /*0018*/ 	.short	0x0002
        /*001a*/ 	.short	0x0064
        /*001c*/ 	.short	0x0082
	.zero		2


//--------------------- .nv.info                  --------------------------
	.section	.nv.info,"",@"SHT_CUDA_INFO"
	.align	4


	//----- nvinfo : EIATTR_REGCOUNT
	.align		4
        /*0000*/ 	.byte	0x04, 0x2f
        /*0002*/ 	.short	(.L_1 - .L_0)
	.align		4
.L_0:
        /*0004*/ 	.word	index@(_Z8addGPU2DPiS_S_ii)
        /*0008*/ 	.word	0x0000000c


	//----- nvinfo : EIATTR_FRAME_SIZE
	.align		4
.L_1:
        /*000c*/ 	.byte	0x04, 0x11
        /*000e*/ 	.short	(.L_3 - .L_2)
	.align		4
.L_2:
        /*0010*/ 	.word	index@(_Z8addGPU2DPiS_S_ii)
        /*0014*/ 	.word	0x00000000


	//----- nvinfo : EIATTR_MIN_STACK_SIZE
	.align		4
.L_3:
        /*0018*/ 	.byte	0x04, 0x12
        /*001a*/ 	.short	(.L_5 - .L_4)
	.align		4
.L_4:
        /*001c*/ 	.word	index@(_Z8addGPU2DPiS_S_ii)
        /*0020*/ 	.word	0x00000000
.L_5:


//--------------------- .nv.compat                --------------------------
	.section	.nv.compat,"",@"SHT_CUDA_COMPAT_INFO"
	.align	4
        /*0000*/ 	.byte	0x02, 0x09, 0x00, 0x00, 0x02, 0x02, 0x01, 0x00, 0x02, 0x05, 0x05, 0x00, 0x03, 0x07, 0x01, 0x01
        /*0010*/ 	.byte	0x02, 0x03, 0x00, 0x00, 0x02, 0x06, 0x01, 0x00, 0x04, 0x0b, 0x08, 0x00, 0x09, 0x00, 0x00, 0x00
        /*0020*/ 	.byte	0x00, 0x00, 0x00, 0x00


//--------------------- .nv.info._Z8addGPU2DPiS_S_ii --------------------------
	.section	.nv.info._Z8addGPU2DPiS_S_ii,"",@"SHT_CUDA_INFO"
	.sectionflags	@""
	.align	4


	//----- nvinfo : EIATTR_CUDA_API_VERSION
	.align		4
        /*0000*/ 	.byte	0x04, 0x37
        /*0002*/ 	.short	(.L_7 - .L_6)
.L_6:
        /*0004*/ 	.word	0x00000082


	//----- nvinfo : EIATTR_KPARAM_INFO
	.align		4
.L_7:
        /*0008*/ 	.byte	0x04, 0x17
        /*000a*/ 	.short	(.L_9 - .L_8)
.L_8:
        /*000c*/ 	.word	0x00000000
        /*0010*/ 	.short	0x0004
        /*0012*/ 	.short	0x001c
        /*0014*/ 	.byte	0x00, 0xf0, 0x11, 0x00


	//----- nvinfo : EIATTR_KPARAM_INFO
	.align		4
.L_9:
        /*0018*/ 	.byte	0x04, 0x17
        /*001a*/ 	.short	(.L_11 - .L_10)
.L_10:
        /*001c*/ 	.word	0x00000000
        /*0020*/ 	.short	0x0003
        /*0022*/ 	.short	0x0018
        /*0024*/ 	.byte	0x00, 0xf0, 0x11, 0x00


	//----- nvinfo : EIATTR_KPARAM_INFO
	.align		4
.L_11:
        /*0028*/ 	.byte	0x04, 0x17
        /*002a*/ 	.short	(.L_13 - .L_12)
.L_12:
        /*002c*/ 	.word	0x00000000
        /*0030*/ 	.short	0x0002
        /*0032*/ 	.short	0x0010
        /*0034*/ 	.byte	0x00, 0xf5, 0x21, 0x00


	//----- nvinfo : EIATTR_KPARAM_INFO
	.align		4
.L_13:
        /*0038*/ 	.byte	0x04, 0x17
        /*003a*/ 	.short	(.L_15 - .L_14)
.L_14:
        /*003c*/ 	.word	0x00000000
        /*0040*/ 	.short	0x0001
        /*0042*/ 	.short	0x0008
        /*0044*/ 	.byte	0x00, 0xf5, 0x21, 0x00


	//----- nvinfo : EIATTR_KPARAM_INFO
	.align		4
.L_15:
        /*0048*/ 	.byte	0x04, 0x17
        /*004a*/ 	.short	(.L_17 - .L_16)
.L_16:
        /*004c*/ 	.word	0x00000000
        /*0050*/ 	.short	0x0000
        /*0052*/ 	.short	0x0000
        /*0054*/ 	.byte	0x00, 0xf5, 0x21, 0x00


	//----- nvinfo : EIATTR_SPARSE_MMA_MASK
	.align		4
.L_17:
        /*0058*/ 	.byte	0x03, 0x50
        /*005a*/ 	.short	0x0000


	//----- nvinfo : EIATTR_MAXREG_COUNT
	.align		4
        /*005c*/ 	.byte	0x03, 0x1b
        /*005e*/ 	.short	0x00ff


	//----- nvinfo : EIATTR_MERCURY_ISA_VERSION
	.align		4
        /*0060*/ 	.byte	0x03, 0x5f
        /*0062*/ 	.short	0x0101


	//----- nvinfo : EIATTR_VRC_CTA_INIT_COUNT
	.align		4
        /*0064*/ 	.byte	0x02, 0x4a
	.zero		1
	.zero		1


	//----- nvinfo : EIATTR_EXIT_INSTR_OFFSETS
	.align		4
        /*0068*/ 	.byte	0x04, 0x1c
        /*006a*/ 	.short	(.L_19 - .L_18)


	//   ....[0]....
.L_18:
        /*006c*/ 	.word	0x000000c0


	//   ....[1]....
        /*0070*/ 	.word	0x00000190


	//----- nvinfo : EIATTR_CBANK_PARAM_SIZE
	.align		4
.L_19:
        /*0074*/ 	.byte	0x03, 0x19
        /*0076*/ 	.short	0x0020


	//----- nvinfo : EIATTR_PARAM_CBANK
	.align		4
        /*0078*/ 	.byte	0x04, 0x0a
        /*007a*/ 	.short	(.L_21 - .L_20)
	.align		4
.L_20:
        /*007c*/ 	.word	index@(.nv.constant0._Z8addGPU2DPiS_S_ii)
        /*0080*/ 	.short	0x0380
        /*0082*/ 	.short	0x0020


	//----- nvinfo : EIATTR_SW_WAR
	.align		4
.L_21:
        /*0084*/ 	.byte	0x04, 0x36
        /*0086*/ 	.short	(.L_23 - .L_22)
.L_22:
        /*0088*/ 	.word	0x00000008
.L_23:


//--------------------- .nv.callgraph             --------------------------
	.section	.nv.callgraph,"",@"SHT_CUDA_CALLGRAPH"
	.align	4
	.sectionentsize	8
	.align		4
        /*0000*/ 	.word	0x00000000
	.align		4
        /*0004*/ 	.word	0xffffffff
	.align		4
        /*0008*/ 	.word	0x00000000
	.align		4
        /*000c*/ 	.word	0xfffffffe
	.align		4
        /*0010*/ 	.word	0x00000000
	.align		4
        /*0014*/ 	.word	0xfffffffd
	.align		4
        /*0018*/ 	.word	0x00000000
	.align		4
        /*001c*/ 	.word	0xfffffffc


//--------------------- .text._Z8addGPU2DPiS_S_ii --------------------------
	.section	.text._Z8addGPU2DPiS_S_ii,"ax",@progbits
	.align	128
        .global         _Z8addGPU2DPiS_S_ii
        .type           _Z8addGPU2DPiS_S_ii,@function
        .size           _Z8addGPU2DPiS_S_ii,(.L_x_1 - _Z8addGPU2DPiS_S_ii)
        .other          _Z8addGPU2DPiS_S_ii,@"STO_CUDA_ENTRY STV_DEFAULT"
_Z8addGPU2DPiS_S_ii:
.text._Z8addGPU2DPiS_S_ii:
[----:B------:R-:W-:Y:S01]  /*0000*/  LDC R1, c[0x0][0x37c] ;  /* 0x0000df00ff017b82 */ /* 0x000fe20000000800 */
[----:B------:R-:W0:Y:S07]  /*0010*/  S2R R7, SR_TID.Y ;  /* 0x0000000000077919 */ /* 0x000e2e0000002200 */
[----:B------:R-:W1:Y:S01]  /*0020*/  LDC R3, c[0x0][0x360] ;  /* 0x0000d800ff037b82 */ /* 0x000e620000000800 */
[----:B------:R-:W2:Y:S01]  /*0030*/  LDCU.64 UR6, c[0x0][0x398] ;  /* 0x00007300ff0677ac */ /* 0x000ea20008000a00 */
[----:B------:R-:W1:Y:S06]  /*0040*/  S2R R0, SR_TID.X ;  /* 0x0000000000007919 */ /* 0x000e6c0000002100 */
[----:B------:R-:W0:Y:S08]  /*0050*/  S2UR UR5, SR_CTAID.Y ;  /* 0x00000000000579c3 */ /* 0x000e300000002600 */
[----:B------:R-:W0:Y:S08]  /*0060*/  LDC R2, c[0x0][0x364] ;  /* 0x0000d900ff027b82 */ /* 0x000e300000000800 */
[----:B------:R-:W1:Y:S01]  /*0070*/  S2UR UR4, SR_CTAID.X ;  /* 0x00000000000479c3 */ /* 0x000e620000002500 */
[----:B0-----:R-:W-:-:S05]  /*0080*/  IMAD R7, R2, UR5, R7 ;  /* 0x0000000502077c24 */ /* 0x001fca000f8e0207 */
[----:B--2---:R-:W-:Y:S01]  /*0090*/  ISETP.GE.AND P0, PT, R7, UR6, PT ;  /* 0x0000000607007c0c */ /* 0x004fe2000bf06270 */
[----:B-1----:R-:W-:-:S05]  /*00a0*/  IMAD R0, R3, UR4, R0 ;  /* 0x0000000403007c24 */ /* 0x002fca000f8e0200 */
[----:B------:R-:W-:-:S13]  /*00b0*/  ISETP.GE.OR P0, PT, R0, UR7, P0 ;  /* 0x0000000700007c0c */ /* 0x000fda0008706670 */
[----:B------:R-:W-:Y:S05]  /*00c0*/  @P0 EXIT ;  /* 0x000000000000094d */ /* 0x000fea0003800000 */
[----:B------:R-:W0:Y:S01]  /*00d0*/  LDC.64 R2, c[0x0][0x380] ;  /* 0x0000e000ff027b82 */ /* 0x000e220000000a00 */
[----:B------:R-:W1:Y:S01]  /*00e0*/  LDCU.64 UR4, c[0x0][0x358] ;  /* 0x00006b00ff0477ac */ /* 0x000e620008000a00 */
[----:B------:R-:W-:-:S06]  /*00f0*/  IMAD R9, R7, UR7, R0 ;  /* 0x0000000707097c24 */ /* 0x000fcc000f8e0200 */
[----:B------:R-:W2:Y:S08]  /*0100*/  LDC.64 R4, c[0x0][0x388] ;  /* 0x0000e200ff047b82 */ /* 0x000eb00000000a00 */
[----:B------:R-:W3:Y:S01]  /*0110*/  LDC.64 R6, c[0x0][0x390] ;  /* 0x0000e400ff067b82 */ /* 0x000ee20000000a00 */
[----:B0-----:R-:W-:-:S06]  /*0120*/  IMAD.WIDE R2, R9, 0x4, R2 ;  /* 0x0000000409027825 */ /* 0x001fcc00078e0202 */
[----:B-1----:R-:W4:Y:S01]  /*0130*/  LDG.E R2, desc[UR4][R2.64] ;  /* 0x0000000402027981 */ /* 0x002f22000c1e1900 */
[----:B--2---:R-:W-:-:S06]  /*0140*/  IMAD.WIDE R4, R9, 0x4, R4 ;  /* 0x0000000409047825 */ /* 0x004fcc00078e0204 */
[----:B------:R-:W4:Y:S01]  /*0150*/  LDG.E R5, desc[UR4][R4.64] ;  /* 0x0000000404057981 */ /* 0x000f22000c1e1900 */
[----:B---3--:R-:W-:Y:S01]  /*0160*/  IMAD.WIDE R6, R9, 0x4, R6 ;  /* 0x0000000409067825 */ /* 0x008fe200078e0206 */
[----:B----4-:R-:W-:-:S05]  /*0170*/  IADD3 R9, PT, PT, R2, R5, RZ ;  /* 0x0000000502097210 */ /* 0x010fca0007ffe0ff */
[----:B------:R-:W-:Y:S01]  /*0180*/  STG.E desc[UR4][R6.64], R9 ;  /* 0x0000000906007986 */ /* 0x000fe2000c101904 */
[----:B------:R-:W-:Y:S05]  /*0190*/  EXIT ;  /* 0x000000000000794d */ /* 0x000fea0003800000 */
.L_x_0:
[----:B------:R-:W-:-:S00]  /*01a0*/  BRA `(.L_x_0) ;  /* 0xfffffffc00fc7947 */ /* 0x000fc0000383ffff */
[----:B------:R-:W-:-:S00]  /*01b0*/  NOP ;  /* 0x0000000000007918 */ /* 0x000fc00000000000 */
        /* <DEDUP_REMOVED lines=12> */
.L_x_1:


//--------------------- .nv.shared.reserved.0     --------------------------
	.section	.nv.shared.reserved.0,"aw",@nobits
	.weak		__nv_reservedSMEM_offset_0_alias
	.size		__nv_reservedSMEM_offset_0_alias, 0, 64
	.other		__nv_reservedSMEM_offset_0_alias,@"STO_CUDA_RESERVED_SHARED STV_DEFAULT"
__nv_reservedSMEM_offset_0_alias:
	.zero		0
	.zero		64


//--------------------- .nv.constant0._Z8addGPU2DPiS_S_ii --------------------------
	.section	.nv.constant0._Z8addGPU2DPiS_S_ii,"a",@progbits
	.sectionflags	@""
	.align	4
.nv.constant0._Z8addGPU2DPiS_S_ii:
	.zero		928


//--------------------- SYMBOLS --------------------------

	.type		.nv.reservedSmem.offset0,@object
	.size		.nv.reservedSmem.offset0,0x4
